//
// Generated by NVIDIA NVVM Compiler
//
// Compiler Build ID: CL-36424714
// Cuda compilation tools, release 13.0, V13.0.88
// Based on NVVM 20.0.0
//

.version 9.0
.target sm_100
.address_size 64

	// .globl	_Z4blurPhS_iii

.visible .entry _Z4blurPhS_iii(
	.param .u64 .ptr .align 1 _Z4blurPhS_iii_param_0,
	.param .u64 .ptr .align 1 _Z4blurPhS_iii_param_1,
	.param .u32 _Z4blurPhS_iii_param_2,
	.param .u32 _Z4blurPhS_iii_param_3,
	.param .u32 _Z4blurPhS_iii_param_4
)
{
	.reg .pred 	%p<48>;
	.reg .b32 	%r<229>;
	.reg .b64 	%rd<22>;

	ld.param.u64 	%rd3, [_Z4blurPhS_iii_param_0];
	ld.param.u32 	%r113, [_Z4blurPhS_iii_param_2];
	ld.param.u32 	%r116, [_Z4blurPhS_iii_param_3];
	ld.param.u32 	%r115, [_Z4blurPhS_iii_param_4];
	cvta.to.global.u64 	%rd1, %rd3;
	mov.u32 	%r117, %ctaid.x;
	mov.u32 	%r118, %ntid.x;
	mov.u32 	%r119, %tid.x;
	mad.lo.s32 	%r1, %r117, %r118, %r119;
	mov.u32 	%r120, %ctaid.y;
	mov.u32 	%r121, %ntid.y;
	mov.u32 	%r122, %tid.y;
	mad.lo.s32 	%r123, %r120, %r121, %r122;
	setp.ge.s32 	%p2, %r1, %r113;
	setp.ge.s32 	%p3, %r123, %r116;
	or.pred  	%p4, %p2, %p3;
	@%p4 bra 	$L__BB0_24;
	shr.u32 	%r125, %r115, 31;
	add.s32 	%r126, %r115, %r125;
	shr.s32 	%r3, %r126, 1;
	neg.s32 	%r4, %r3;
	sub.s32 	%r7, %r123, %r3;
	mul.lo.s32 	%r127, %r113, %r7;
	add.s32 	%r128, %r127, %r113;
	add.s32 	%r5, %r1, %r128;
	mul.lo.s32 	%r6, %r113, 12;
	add.s32 	%r129, %r7, 2;
	mad.lo.s32 	%r8, %r113, %r129, %r1;
	add.s32 	%r130, %r7, 3;
	mad.lo.s32 	%r9, %r113, %r130, %r1;
	add.s32 	%r10, %r1, %r127;
	mov.b32 	%r208, 0;
	mov.u32 	%r175, %r4;
	mov.u32 	%r209, %r208;
	mov.u32 	%r210, %r208;
	mov.u32 	%r211, %r208;
$L__BB0_2:
	setp.lt.u32 	%p5, %r3, 2;
	add.s32 	%r16, %r175, %r1;
	setp.gt.s32 	%p6, %r16, -1;
	setp.lt.s32 	%p7, %r16, %r113;
	and.pred  	%p1, %p6, %p7;
	mov.u32 	%r220, %r4;
	@%p5 bra 	$L__BB0_14;
	shl.b32 	%r131, %r3, 1;
	and.b32  	%r132, %r131, 2147483644;
	neg.s32 	%r185, %r132;
	sub.s32 	%r186, 1, %r3;
	add.s32 	%r133, %r5, %r175;
	mul.lo.s32 	%r184, %r133, 3;
	add.s32 	%r134, %r8, %r175;
	mul.lo.s32 	%r182, %r134, 3;
	add.s32 	%r135, %r9, %r175;
	mul.lo.s32 	%r181, %r135, 3;
	add.s32 	%r136, %r10, %r175;
	mul.lo.s32 	%r180, %r136, 3;
	mov.u32 	%r183, %r7;
$L__BB0_4:
	.pragma "nounroll";
	setp.gt.s32 	%p8, %r183, -1;
	setp.lt.s32 	%p9, %r183, %r116;
	and.pred  	%p10, %p8, %p9;
	and.pred  	%p11, %p1, %p10;
	not.pred 	%p12, %p11;
	@%p12 bra 	$L__BB0_6;
	cvt.s64.s32 	%rd4, %r180;
	add.s64 	%rd5, %rd1, %rd4;
	ld.global.u8 	%r137, [%rd5];
	add.s32 	%r211, %r211, %r137;
	ld.global.u8 	%r138, [%rd5+1];
	add.s32 	%r210, %r210, %r138;
	ld.global.u8 	%r139, [%rd5+2];
	add.s32 	%r209, %r209, %r139;
	add.s32 	%r208, %r208, 1;
$L__BB0_6:
	add.s32 	%r140, %r183, 1;
	setp.gt.s32 	%p13, %r140, -1;
	setp.lt.s32 	%p14, %r140, %r116;
	and.pred  	%p15, %p13, %p14;
	and.pred  	%p16, %p1, %p15;
	not.pred 	%p17, %p16;
	@%p17 bra 	$L__BB0_8;
	cvt.s64.s32 	%rd6, %r184;
	add.s64 	%rd7, %rd1, %rd6;
	ld.global.u8 	%r141, [%rd7];
	add.s32 	%r211, %r211, %r141;
	ld.global.u8 	%r142, [%rd7+1];
	add.s32 	%r210, %r210, %r142;
	ld.global.u8 	%r143, [%rd7+2];
	add.s32 	%r209, %r209, %r143;
	add.s32 	%r208, %r208, 1;
$L__BB0_8:
	add.s32 	%r144, %r183, 2;
	setp.gt.s32 	%p18, %r144, -1;
	setp.lt.s32 	%p19, %r144, %r116;
	and.pred  	%p20, %p18, %p19;
	and.pred  	%p21, %p1, %p20;
	not.pred 	%p22, %p21;
	@%p22 bra 	$L__BB0_10;
	cvt.s64.s32 	%rd8, %r182;
	add.s64 	%rd9, %rd1, %rd8;
	ld.global.u8 	%r145, [%rd9];
	add.s32 	%r211, %r211, %r145;
	ld.global.u8 	%r146, [%rd9+1];
	add.s32 	%r210, %r210, %r146;
	ld.global.u8 	%r147, [%rd9+2];
	add.s32 	%r209, %r209, %r147;
	add.s32 	%r208, %r208, 1;
$L__BB0_10:
	add.s32 	%r148, %r183, 3;
	setp.gt.s32 	%p23, %r148, -1;
	setp.lt.s32 	%p24, %r148, %r116;
	and.pred  	%p25, %p23, %p24;
	and.pred  	%p26, %p1, %p25;
	not.pred 	%p27, %p26;
	@%p27 bra 	$L__BB0_12;
	cvt.s64.s32 	%rd10, %r181;
	add.s64 	%rd11, %rd1, %rd10;
	ld.global.u8 	%r149, [%rd11];
	add.s32 	%r211, %r211, %r149;
	ld.global.u8 	%r150, [%rd11+1];
	add.s32 	%r210, %r210, %r150;
	ld.global.u8 	%r151, [%rd11+2];
	add.s32 	%r209, %r209, %r151;
	add.s32 	%r208, %r208, 1;
$L__BB0_12:
	add.s32 	%r186, %r186, 4;
	add.s32 	%r185, %r185, 4;
	add.s32 	%r184, %r184, %r6;
	add.s32 	%r183, %r183, 4;
	add.s32 	%r182, %r182, %r6;
	add.s32 	%r181, %r181, %r6;
	add.s32 	%r180, %r180, %r6;
	setp.ne.s32 	%p28, %r185, 0;
	@%p28 bra 	$L__BB0_4;
	add.s32 	%r220, %r186, -1;
$L__BB0_14:
	shl.b32 	%r152, %r3, 1;
	or.b32  	%r153, %r152, 1;
	and.b32  	%r154, %r153, 3;
	setp.eq.s32 	%p29, %r154, 1;
	@%p29 bra 	$L__BB0_20;
	add.s32 	%r79, %r220, %r123;
	setp.gt.s32 	%p30, %r79, -1;
	setp.lt.s32 	%p31, %r79, %r116;
	and.pred  	%p32, %p30, %p31;
	and.pred  	%p34, %p1, %p32;
	not.pred 	%p35, %p34;
	@%p35 bra 	$L__BB0_17;
	mad.lo.s32 	%r155, %r79, %r113, %r16;
	mul.lo.s32 	%r156, %r155, 3;
	cvt.s64.s32 	%rd12, %r156;
	add.s64 	%rd13, %rd1, %rd12;
	ld.global.u8 	%r157, [%rd13];
	add.s32 	%r211, %r211, %r157;
	ld.global.u8 	%r158, [%rd13+1];
	add.s32 	%r210, %r210, %r158;
	ld.global.u8 	%r159, [%rd13+2];
	add.s32 	%r209, %r209, %r159;
	add.s32 	%r208, %r208, 1;
$L__BB0_17:
	add.s32 	%r88, %r79, 1;
	setp.gt.s32 	%p36, %r88, -1;
	setp.lt.s32 	%p37, %r88, %r116;
	and.pred  	%p38, %p36, %p37;
	and.pred  	%p39, %p1, %p38;
	not.pred 	%p40, %p39;
	@%p40 bra 	$L__BB0_19;
	mad.lo.s32 	%r160, %r88, %r113, %r16;
	mul.lo.s32 	%r161, %r160, 3;
	cvt.s64.s32 	%rd14, %r161;
	add.s64 	%rd15, %rd1, %rd14;
	ld.global.u8 	%r162, [%rd15];
	add.s32 	%r211, %r211, %r162;
	ld.global.u8 	%r163, [%rd15+1];
	add.s32 	%r210, %r210, %r163;
	ld.global.u8 	%r164, [%rd15+2];
	add.s32 	%r209, %r209, %r164;
	add.s32 	%r208, %r208, 1;
$L__BB0_19:
	add.s32 	%r220, %r220, 2;
$L__BB0_20:
	add.s32 	%r103, %r220, %r123;
	setp.gt.s32 	%p41, %r103, -1;
	setp.lt.s32 	%p42, %r103, %r116;
	and.pred  	%p43, %p41, %p42;
	and.pred  	%p45, %p1, %p43;
	not.pred 	%p46, %p45;
	@%p46 bra 	$L__BB0_22;
	mad.lo.s32 	%r165, %r103, %r113, %r16;
	mul.lo.s32 	%r166, %r165, 3;
	cvt.s64.s32 	%rd16, %r166;
	add.s64 	%rd17, %rd1, %rd16;
	ld.global.u8 	%r167, [%rd17];
	add.s32 	%r211, %r211, %r167;
	ld.global.u8 	%r168, [%rd17+1];
	add.s32 	%r210, %r210, %r168;
	ld.global.u8 	%r169, [%rd17+2];
	add.s32 	%r209, %r209, %r169;
	add.s32 	%r208, %r208, 1;
$L__BB0_22:
	add.s32 	%r112, %r175, 1;
	setp.ne.s32 	%p47, %r175, %r3;
	mov.u32 	%r175, %r112;
	@%p47 bra 	$L__BB0_2;
	ld.param.u64 	%rd21, [_Z4blurPhS_iii_param_1];
	div.s32 	%r170, %r211, %r208;
	mad.lo.s32 	%r171, %r113, %r123, %r1;
	mul.lo.s32 	%r172, %r171, 3;
	cvt.s64.s32 	%rd18, %r172;
	cvta.to.global.u64 	%rd19, %rd21;
	add.s64 	%rd20, %rd19, %rd18;
	st.global.u8 	[%rd20], %r170;
	div.s32 	%r173, %r210, %r208;
	st.global.u8 	[%rd20+1], %r173;
	div.s32 	%r174, %r209, %r208;
	st.global.u8 	[%rd20+2], %r174;
$L__BB0_24:
	ret;

}


// ===== COMPILED SASS (sm_100) =====

	.target	sm_100

	.elftype	@"ET_EXEC"


//--------------------- .note.nv.tkinfo           --------------------------
	.section	.note.nv.tkinfo,"",@"SHT_NOTE"
	.sectionflags	@"SHF_NOTE_NV_TKINFO"
	.tkinfo
        /*0018*/ 	.word	0x00000002
        /*0030*/ 	.string	""
        /*0030*/ 	.string	"ptxas"
        /*0030*/ 	.string	"Cuda compilation tools, release 13.0, V13.0.88"
        /*0030*/ 	.string	"Build cuda_13.0.r13.0/compiler.36424714_0"
        /*0030*/ 	.string	"-arch sm_100 -m 64 "



//--------------------- .note.nv.cuinfo           --------------------------
	.section	.note.nv.cuinfo,"",@"SHT_NOTE"
	.sectionflags	@"SHF_NOTE_NV_CUINFO"
        /*0018*/ 	.short	0x0002
        /*001a*/ 	.short	0x0064
        /*001c*/ 	.short	0x0082
	.zero		2


//--------------------- .nv.info                  --------------------------
	.section	.nv.info,"",@"SHT_CUDA_INFO"
	.align	4


	//----- nvinfo : EIATTR_REGCOUNT
	.align		4
        /*0000*/ 	.byte	0x04, 0x2f
        /*0002*/ 	.short	(.L_1 - .L_0)
	.align		4
.L_0:
        /*0004*/ 	.word	index@(_Z4blurPhS_iii)
        /*0008*/ 	.word	0x00000020


	//----- nvinfo : EIATTR_FRAME_SIZE
	.align		4
.L_1:
        /*000c*/ 	.byte	0x04, 0x11
        /*000e*/ 	.short	(.L_3 - .L_2)
	.align		4
.L_2:
        /*0010*/ 	.word	index@(_Z4blurPhS_iii)
        /*0014*/ 	.word	0x00000000


	//----- nvinfo : EIATTR_MIN_STACK_SIZE
	.align		4
.L_3:
        /*0018*/ 	.byte	0x04, 0x12
        /*001a*/ 	.short	(.L_5 - .L_4)
	.align		4
.L_4:
        /*001c*/ 	.word	index@(_Z4blurPhS_iii)
        /*0020*/ 	.word	0x00000000
.L_5:


//--------------------- .nv.compat                --------------------------
	.section	.nv.compat,"",@"SHT_CUDA_COMPAT_INFO"
	.align	4
        /*0000*/ 	.byte	0x02, 0x09, 0x00, 0x00, 0x02, 0x02, 0x01, 0x00, 0x02, 0x05, 0x05, 0x00, 0x03, 0x07, 0x01, 0x01
        /*0010*/ 	.byte	0x02, 0x03, 0x00, 0x00, 0x02, 0x06, 0x01, 0x00, 0x04, 0x0b, 0x08, 0x00, 0x09, 0x00, 0x00, 0x00
        /*0020*/ 	.byte	0x00, 0x00, 0x00, 0x00


//--------------------- .nv.info._Z4blurPhS_iii   --------------------------
	.section	.nv.info._Z4blurPhS_iii,"",@"SHT_CUDA_INFO"
	.sectionflags	@""
	.align	4


	//----- nvinfo : EIATTR_CUDA_API_VERSION
	.align		4
        /*0000*/ 	.byte	0x04, 0x37
        /*0002*/ 	.short	(.L_7 - .L_6)
.L_6:
        /*0004*/ 	.word	0x00000082


	//----- nvinfo : EIATTR_KPARAM_INFO
	.align		4
.L_7:
        /*0008*/ 	.byte	0x04, 0x17
        /*000a*/ 	.short	(.L_9 - .L_8)
.L_8:
        /*000c*/ 	.word	0x00000000
        /*0010*/ 	.short	0x0004
        /*0012*/ 	.short	0x0018
        /*0014*/ 	.byte	0x00, 0xf0, 0x11, 0x00


	//----- nvinfo : EIATTR_KPARAM_INFO
	.align		4
.L_9:
        /*0018*/ 	.byte	0x04, 0x17
        /*001a*/ 	.short	(.L_11 - .L_10)
.L_10:
        /*001c*/ 	.word	0x00000000
        /*0020*/ 	.short	0x0003
        /*0022*/ 	.short	0x0014
        /*0024*/ 	.byte	0x00, 0xf0, 0x11, 0x00


	//----- nvinfo : EIATTR_KPARAM_INFO
	.align		4
.L_11:
        /*0028*/ 	.byte	0x04, 0x17
        /*002a*/ 	.short	(.L_13 - .L_12)
.L_12:
        /*002c*/ 	.word	0x00000000
        /*0030*/ 	.short	0x0002
        /*0032*/ 	.short	0x0010
        /*0034*/ 	.byte	0x00, 0xf0, 0x11, 0x00


	//----- nvinfo : EIATTR_KPARAM_INFO
	.align		4
.L_13:
        /*0038*/ 	.byte	0x04, 0x17
        /*003a*/ 	.short	(.L_15 - .L_14)
.L_14:
        /*003c*/ 	.word	0x00000000
        /*0040*/ 	.short	0x0001
        /*0042*/ 	.short	0x0008
        /*0044*/ 	.byte	0x00, 0xf5, 0x21, 0x00


	//----- nvinfo : EIATTR_KPARAM_INFO
	.align		4
.L_15:
        /*0048*/ 	.byte	0x04, 0x17
        /*004a*/ 	.short	(.L_17 - .L_16)
.L_16:
        /*004c*/ 	.word	0x00000000
        /*0050*/ 	.short	0x0000
        /*0052*/ 	.short	0x0000
        /*0054*/ 	.byte	0x00, 0xf5, 0x21, 0x00


	//----- nvinfo : EIATTR_SPARSE_MMA_MASK
	.align		4
.L_17:
        /*0058*/ 	.byte	0x03, 0x50
        /*005a*/ 	.short	0x0000


	//----- nvinfo : EIATTR_MAXREG_COUNT
	.align		4
        /*005c*/ 	.byte	0x03, 0x1b
        /*005e*/ 	.short	0x00ff


	//----- nvinfo : EIATTR_MERCURY_ISA_VERSION
	.align		4
        /*0060*/ 	.byte	0x03, 0x5f
        /*0062*/ 	.short	0x0101


	//----- nvinfo : EIATTR_VRC_CTA_INIT_COUNT
	.align		4
        /*0064*/ 	.byte	0x02, 0x4a
	.zero		1
	.zero		1


	//----- nvinfo : EIATTR_EXIT_INSTR_OFFSETS
	.align		4
        /*0068*/ 	.byte	0x04, 0x1c
        /*006a*/ 	.short	(.L_19 - .L_18)


	//   ....[0]....
.L_18:
        /*006c*/ 	.word	0x000000c0


	//   ....[1]....
        /*0070*/ 	.word	0x00000ef0


	//----- nvinfo : EIATTR_CRS_STACK_SIZE
	.align		4
.L_19:
        /*0074*/ 	.byte	0x04, 0x1e
        /*0076*/ 	.short	(.L_21 - .L_20)
.L_20:
        /*0078*/ 	.word	0x00000000


	//----- nvinfo : EIATTR_CBANK_PARAM_SIZE
	.align		4
.L_21:
        /*007c*/ 	.byte	0x03, 0x19
        /*007e*/ 	.short	0x001c


	//----- nvinfo : EIATTR_PARAM_CBANK
	.align		4
        /*0080*/ 	.byte	0x04, 0x0a
        /*0082*/ 	.short	(.L_23 - .L_22)
	.align		4
.L_22:
        /*0084*/ 	.word	index@(.nv.constant0._Z4blurPhS_iii)
        /*0088*/ 	.short	0x0380
        /*008a*/ 	.short	0x001c


	//----- nvinfo : EIATTR_SW_WAR
	.align		4
.L_23:
        /*008c*/ 	.byte	0x04, 0x36
        /*008e*/ 	.short	(.L_25 - .L_24)
.L_24:
        /*0090*/ 	.word	0x00000008
.L_25:


//--------------------- .nv.callgraph             --------------------------
	.section	.nv.callgraph,"",@"SHT_CUDA_CALLGRAPH"
	.align	4
	.sectionentsize	8
	.align		4
        /*0000*/ 	.word	0x00000000
	.align		4
        /*0004*/ 	.word	0xffffffff
	.align		4
        /*0008*/ 	.word	0x00000000
	.align		4
        /*000c*/ 	.word	0xfffffffe
	.align		4
        /*0010*/ 	.word	0x00000000
	.align		4
        /*0014*/ 	.word	0xfffffffd
	.align		4
        /*0018*/ 	.word	0x00000000
	.align		4
        /*001c*/ 	.word	0xfffffffc


//--------------------- .text._Z4blurPhS_iii      --------------------------
	.section	.text._Z4blurPhS_iii,"ax",@progbits
	.align	128
        .global         _Z4blurPhS_iii
        .type           _Z4blurPhS_iii,@function
        .size           _Z4blurPhS_iii,(.L_x_7 - _Z4blurPhS_iii)
        .other          _Z4blurPhS_iii,@"STO_CUDA_ENTRY STV_DEFAULT"
_Z4blurPhS_iii:
.text._Z4blurPhS_iii:
[----:B------:R-:W-:Y:S01]  /*0000*/  LDC R1, c[0x0][0x37c] ;  /* 0x0000df00ff017b82 */ /* 0x000fe20000000800 */
[----:B------:R-:W0:Y:S07]  /*0010*/  S2R R5, SR_TID.Y ;  /* 0x0000000000057919 */ /* 0x000e2e0000002200 */
[----:B------:R-:W1:Y:S01]  /*0020*/  LDC R3, c[0x0][0x360] ;  /* 0x0000d800ff037b82 */ /* 0x000e620000000800 */
[----:B------:R-:W1:Y:S07]  /*0030*/  S2R R0, SR_TID.X ;  /* 0x0000000000007919 */ /* 0x000e6e0000002100 */
[----:B------:R-:W0:Y:S08]  /*0040*/  S2UR UR5, SR_CTAID.Y ;  /* 0x00000000000579c3 */ /* 0x000e300000002600 */
[----:B------:R-:W0:Y:S08]  /*0050*/  LDC R4, c[0x0][0x364] ;  /* 0x0000d900ff047b82 */ /* 0x000e300000000800 */
[----:B------:R-:W1:Y:S08]  /*0060*/  S2UR UR4, SR_CTAID.X ;  /* 0x00000000000479c3 */ /* 0x000e700000002500 */
[----:B------:R-:W2:Y:S01]  /*0070*/  LDC.64 R8, c[0x0][0x390] ;  /* 0x0000e400ff087b82 */ /* 0x000ea20000000a00 */
[----:B0-----:R-:W-:-:S02]  /*0080*/  IMAD R4, R4, UR5, R5 ;  /* 0x0000000504047c24 */ /* 0x001fc4000f8e0205 */
[----:B-1----:R-:W-:-:S03]  /*0090*/  IMAD R3, R3, UR4, R0 ;  /* 0x0000000403037c24 */ /* 0x002fc6000f8e0200 */
[----:B--2---:R-:W-:-:S04]  /*00a0*/  ISETP.GE.AND P0, PT, R4, R9, PT ;  /* 0x000000090400720c */ /* 0x004fc80003f06270 */
[----:B------:R-:W-:-:S13]  /*00b0*/  ISETP.GE.OR P0, PT, R3, R8, P0 ;  /* 0x000000080300720c */ /* 0x000fda0000706670 */
[----:B------:R-:W-:Y:S05]  /*00c0*/  @P0 EXIT ;  /* 0x000000000000094d */ /* 0x000fea0003800000 */
[----:B------:R-:W0:Y:S01]  /*00d0*/  LDCU UR4, c[0x0][0x398] ;  /* 0x00007300ff0477ac */ /* 0x000e220008000800 */
[----:B------:R-:W-:Y:S02]  /*00e0*/  HFMA2 R9, -RZ, RZ, 0, 0 ;  /* 0x00000000ff097431 */ /* 0x000fe400000001ff */
[----:B------:R-:W-:Y:S02]  /*00f0*/  IMAD.MOV.U32 R10, RZ, RZ, RZ ;  /* 0x000000ffff0a7224 */ /* 0x000fe400078e00ff */
[----:B------:R-:W-:Y:S01]  /*0100*/  IMAD.MOV.U32 R0, RZ, RZ, RZ ;  /* 0x000000ffff007224 */ /* 0x000fe200078e00ff */
[----:B------:R-:W1:Y:S01]  /*0110*/  LDCU.64 UR10, c[0x0][0x358] ;  /* 0x00006b00ff0a77ac */ /* 0x000e620008000a00 */
[----:B------:R-:W-:Y:S01]  /*0120*/  IMAD.MOV.U32 R2, RZ, RZ, RZ ;  /* 0x000000ffff027224 */ /* 0x000fe200078e00ff */
[----:B0-----:R-:W-:-:S04]  /*0130*/  ULEA.HI UR4, UR4, UR4, URZ, 0x1 ;  /* 0x0000000404047291 */ /* 0x001fc8000f8f08ff */
[----:B------:R-:W-:-:S04]  /*0140*/  USHF.R.S32.HI UR4, URZ, 0x1, UR4 ;  /* 0x00000001ff047899 */ /* 0x000fc80008011404 */
[----:B------:R-:W-:Y:S02]  /*0150*/  UIADD3 UR8, UPT, UPT, -UR4, URZ, URZ ;  /* 0x000000ff04087290 */ /* 0x000fe4000fffe1ff */
[----:B------:R-:W-:-:S04]  /*0160*/  VIADD R5, R4, -UR4 ;  /* 0x8000000404057c36 */ /* 0x000fc80008000000 */
[C---:B------:R-:W-:Y:S01]  /*0170*/  VIADD R6, R5.reuse, 0x2 ;  /* 0x0000000205067836 */ /* 0x040fe20000000000 */
[----:B------:R-:W-:Y:S01]  /*0180*/  UMOV UR5, UR8 ;  /* 0x0000000800057c82 */ /* 0x000fe20008000000 */
[C---:B------:R-:W-:Y:S02]  /*0190*/  VIADD R7, R5.reuse, 0x3 ;  /* 0x0000000305077836 */ /* 0x040fe40000000000 */
[-C--:B------:R-:W-:Y:S02]  /*01a0*/  IMAD R12, R5, R8.reuse, R8 ;  /* 0x00000008050c7224 */ /* 0x080fe400078e0208 */
[-CC-:B------:R-:W-:Y:S02]  /*01b0*/  IMAD R6, R6, R8.reuse, R3.reuse ;  /* 0x0000000806067224 */ /* 0x180fe400078e0203 */
[--C-:B------:R-:W-:Y:S01]  /*01c0*/  IMAD R7, R7, R8, R3.reuse ;  /* 0x0000000807077224 */ /* 0x100fe200078e0203 */
[----:B------:R-:W-:Y:S01]  /*01d0*/  IADD3 R11, PT, PT, R3, R12, RZ ;  /* 0x0000000c030b7210 */ /* 0x000fe20007ffe0ff */
[----:B-1----:R-:W-:-:S07]  /*01e0*/  IMAD R8, R5, R8, R3 ;  /* 0x0000000805087224 */ /* 0x002fce00078e0203 */
.L_x_5:
[----:B------:R-:W0:Y:S01]  /*01f0*/  LDCU UR6, c[0x0][0x390] ;  /* 0x00007200ff0677ac */ /* 0x000e220008000800 */
[----:B------:R-:W-:Y:S01]  /*0200*/  VIADD R18, R3, UR5 ;  /* 0x0000000503127c36 */ /* 0x000fe20008000000 */
[----:B------:R-:W-:Y:S01]  /*0210*/  UISETP.GE.U32.AND UP0, UPT, UR4, 0x2, UPT ;  /* 0x000000020400788c */ /* 0x000fe2000bf06070 */
[----:B0-----:R-:W-:Y:S01]  /*0220*/  IMAD.U32 R19, RZ, RZ, UR6 ;  /* 0x00000006ff137e24 */ /* 0x001fe2000f8e00ff */
[----:B------:R-:W-:-:S04]  /*0230*/  UMOV UR6, UR8 ;  /* 0x0000000800067c82 */ /* 0x000fc80008000000 */
[----:B------:R-:W-:-:S04]  /*0240*/  ISETP.GE.AND P0, PT, R18, R19, PT ;  /* 0x000000131200720c */ /* 0x000fc80003f06270 */
[----:B------:R-:W-:Y:S01]  /*0250*/  ISETP.GT.AND P0, PT, R18, -0x1, !P0 ;  /* 0xffffffff1200780c */ /* 0x000fe20004704270 */
[----:B------:R-:W-:-:S12]  /*0260*/  BRA.U !UP0, `(.L_x_0) ;  /* 0x0000000508407547 */ /* 0x000fd8000b800000 */
[----:B------:R-:W0:Y:S01]  /*0270*/  LDC R19, c[0x0][0x390] ;  /* 0x0000e400ff137b82 */ /* 0x000e220000000800 */
[----:B------:R-:W-:Y:S01]  /*0280*/  USHF.L.U32 UR6, UR4, 0x1, URZ ;  /* 0x0000000104067899 */ /* 0x000fe200080006ff */
[----:B------:R-:W-:Y:S01]  /*0290*/  IADD3 R21, PT, PT, R6, UR5, RZ ;  /* 0x0000000506157c10 */ /* 0x000fe2000fffe0ff */
[----:B------:R-:W-:Y:S01]  /*02a0*/  VIADD R23, R11, UR5 ;  /* 0x000000050b177c36 */ /* 0x000fe20008000000 */
[----:B------:R-:W-:Y:S01]  /*02b0*/  UIADD3 UR7, UPT, UPT, -UR4, 0x1, URZ ;  /* 0x0000000104077890 */ /* 0x000fe2000fffe1ff */
[----:B------:R-:W-:Y:S01]  /*02c0*/  VIADD R22, R7, UR5 ;  /* 0x0000000507167c36 */ /* 0x000fe20008000000 */
[----:B------:R-:W-:Y:S01]  /*02d0*/  ULOP3.LUT UR6, UR6, 0x7ffffffc, URZ, 0xc0, !UPT ;  /* 0x7ffffffc06067892 */ /* 0x000fe2000f8ec0ff */
[----:B------:R-:W-:Y:S01]  /*02e0*/  VIADD R20, R8, UR5 ;  /* 0x0000000508147c36 */ /* 0x000fe20008000000 */
[----:B------:R-:W1:Y:S01]  /*02f0*/  LDCU UR9, c[0x0][0x394] ;  /* 0x00007280ff0977ac */ /* 0x000e620008000800 */
[----:B------:R-:W-:Y:S02]  /*0300*/  IMAD.MOV.U32 R24, RZ, RZ, R5 ;  /* 0x000000ffff187224 */ /* 0x000fe400078e0005 */
[----:B------:R-:W-:Y:S01]  /*0310*/  IMAD R23, R23, 0x3, RZ ;  /* 0x0000000317177824 */ /* 0x000fe200078e02ff */
[----:B------:R-:W-:Y:S01]  /*0320*/  UIADD3 UR6, UPT, UPT, -UR6, URZ, URZ ;  /* 0x000000ff06067290 */ /* 0x000fe2000fffe1ff */
[----:B------:R-:W-:-:S02]  /*0330*/  IMAD R21, R21, 0x3, RZ ;  /* 0x0000000315157824 */ /* 0x000fc400078e02ff */
[----:B------:R-:W-:Y:S02]  /*0340*/  IMAD R22, R22, 0x3, RZ ;  /* 0x0000000316167824 */ /* 0x000fe400078e02ff */
[----:B------:R-:W-:-:S07]  /*0350*/  IMAD R20, R20, 0x3, RZ ;  /* 0x0000000314147824 */ /* 0x000fce00078e02ff */
.L_x_1:
[C---:B-1----:R-:W-:Y:S02]  /*0360*/  ISETP.GE.AND P1, PT, R24.reuse, UR9, PT ;  /* 0x0000000918007c0c */ /* 0x042fe4000bf26270 */
[C---:B------:R-:W-:Y:S02]  /*0370*/  IADD3 R14, PT, PT, R24.reuse, 0x1, RZ ;  /* 0x00000001180e7810 */ /* 0x040fe40007ffe0ff */
[----:B------:R-:W-:Y:S02]  /*0380*/  ISETP.GT.AND P1, PT, R24, -0x1, !P1 ;  /* 0xffffffff1800780c */ /* 0x000fe40004f24270 */
[C---:B------:R-:W-:Y:S02]  /*0390*/  ISETP.GE.AND P2, PT, R14.reuse, UR9, PT ;  /* 0x000000090e007c0c */ /* 0x040fe4000bf46270 */
[----:B------:R-:W-:Y:S02]  /*03a0*/  PLOP3.LUT P1, PT, P0, P1, PT, 0x80, 0x8 ;  /* 0x000000000008781c */ /* 0x000fe40000723070 */
[----:B------:R-:W-:-:S04]  /*03b0*/  ISETP.GT.AND P2, PT, R14, -0x1, !P2 ;  /* 0xffffffff0e00780c */ /* 0x000fc80005744270 */
[----:B------:R-:W-:-:S07]  /*03c0*/  PLOP3.LUT P2, PT, P0, P2, PT, 0x80, 0x8 ;  /* 0x000000000008781c */ /* 0x000fce0000745070 */
[----:B------:R-:W1:Y:S02]  /*03d0*/  @P1 LDC.64 R12, c[0x0][0x380] ;  /* 0x0000e000ff0c1b82 */ /* 0x000e640000000a00 */
[----:B-1----:R-:W-:-:S04]  /*03e0*/  @P1 IADD3 R14, P3, PT, R20, R12, RZ ;  /* 0x0000000c140e1210 */ /* 0x002fc80007f7e0ff */
[----:B------:R-:W-:Y:S02]  /*03f0*/  @P1 LEA.HI.X.SX32 R15, R20, R13, 0x1, P3 ;  /* 0x0000000d140f1211 */ /* 0x000fe400018f0eff */
[----:B------:R-:W1:Y:S03]  /*0400*/  @P2 LDC.64 R12, c[0x0][0x380] ;  /* 0x0000e000ff0c2b82 */ /* 0x000e660000000a00 */
[----:B------:R-:W2:Y:S04]  /*0410*/  @P1 LDG.E.U8 R16, desc[UR10][R14.64] ;  /* 0x0000000a0e101981 */ /* 0x000ea8000c1e1100 */
[----:B------:R-:W3:Y:S04]  /*0420*/  @P1 LDG.E.U8 R17, desc[UR10][R14.64+0x2] ;  /* 0x0000020a0e111981 */ /* 0x000ee8000c1e1100 */
[----:B------:R4:W5:Y:S01]  /*0430*/  @P1 LDG.E.U8 R29, desc[UR10][R14.64+0x1] ;  /* 0x0000010a0e1d1981 */ /* 0x000962000c1e1100 */
[----:B-1----:R-:W-:-:S04]  /*0440*/  @P2 IADD3 R12, P3, PT, R23, R12, RZ ;  /* 0x0000000c170c2210 */ /* 0x002fc80007f7e0ff */
[----:B------:R-:W-:-:S05]  /*0450*/  @P2 LEA.HI.X.SX32 R13, R23, R13, 0x1, P3 ;  /* 0x0000000d170d2211 */ /* 0x000fca00018f0eff */
[----:B------:R-:W5:Y:S04]  /*0460*/  @P2 LDG.E.U8 R27, desc[UR10][R12.64] ;  /* 0x0000000a0c1b2981 */ /* 0x000f68000c1e1100 */
[----:B------:R-:W5:Y:S01]  /*0470*/  @P2 LDG.E.U8 R25, desc[UR10][R12.64+0x1] ;  /* 0x0000010a0c192981 */ /* 0x000f62000c1e1100 */
[----:B------:R-:W-:-:S05]  /*0480*/  VIADD R26, R24, 0x2 ;  /* 0x00000002181a7836 */ /* 0x000fca0000000000 */
[----:B------:R-:W-:-:S04]  /*0490*/  ISETP.GE.AND P3, PT, R26, UR9, PT ;  /* 0x000000091a007c0c */ /* 0x000fc8000bf66270 */
[----:B------:R-:W-:Y:S01]  /*04a0*/  ISETP.GT.AND P3, PT, R26, -0x1, !P3 ;  /* 0xffffffff1a00780c */ /* 0x000fe20005f64270 */
[----:B------:R-:W-:Y:S01]  /*04b0*/  VIADD R26, R24, 0x3 ;  /* 0x00000003181a7836 */ /* 0x000fe20000000000 */
[----:B------:R-:W5:Y:S04]  /*04c0*/  @P2 LDG.E.U8 R13, desc[UR10][R12.64+0x2] ;  /* 0x0000020a0c0d2981 */ /* 0x000f68000c1e1100 */
[C---:B------:R-:W-:Y:S02]  /*04d0*/  ISETP.GE.AND P4, PT, R26.reuse, UR9, PT ;  /* 0x000000091a007c0c */ /* 0x040fe4000bf86270 */
[----:B------:R-:W-:Y:S02]  /*04e0*/  PLOP3.LUT P3, PT, P0, P3, PT, 0x80, 0x8 ;  /* 0x000000000008781c */ /* 0x000fe40000767070 */
[----:B------:R-:W-:-:S04]  /*04f0*/  ISETP.GT.AND P4, PT, R26, -0x1, !P4 ;  /* 0xffffffff1a00780c */ /* 0x000fc80006784270 */
[----:B------:R-:W-:-:S07]  /*0500*/  PLOP3.LUT P4, PT, P0, P4, PT, 0x80, 0x8 ;  /* 0x000000000008781c */ /* 0x000fce0000789070 */
[----:B----4-:R-:W1:Y:S02]  /*0510*/  @P3 LDC.64 R14, c[0x0][0x380] ;  /* 0x0000e000ff0e3b82 */ /* 0x010e640000000a00 */
[----:B-1----:R-:W-:-:S04]  /*0520*/  @P3 IADD3 R14, P5, PT, R21, R14, RZ ;  /* 0x0000000e150e3210 */ /* 0x002fc80007fbe0ff */
[----:B------:R-:W-:Y:S01]  /*0530*/  @P3 LEA.HI.X.SX32 R15, R21, R15, 0x1, P5 ;  /* 0x0000000f150f3211 */ /* 0x000fe200028f0eff */
[----:B--2---:R-:W-:Y:S02]  /*0540*/  @P1 IMAD.IADD R2, R2, 0x1, R16 ;  /* 0x0000000102021824 */ /* 0x004fe400078e0210 */
[----:B---3--:R-:W-:Y:S02]  /*0550*/  @P1 IMAD.IADD R10, R10, 0x1, R17 ;  /* 0x000000010a0a1824 */ /* 0x008fe400078e0211 */
[----:B------:R-:W1:Y:S01]  /*0560*/  @P4 LDC.64 R16, c[0x0][0x380] ;  /* 0x0000e000ff104b82 */ /* 0x000e620000000a00 */
[----:B-----5:R-:W-:Y:S02]  /*0570*/  @P1 IADD3 R0, PT, PT, R0, R29, RZ ;  /* 0x0000001d00001210 */ /* 0x020fe40007ffe0ff */
[----:B------:R-:W2:Y:S01]  /*0580*/  @P3 LDG.E.U8 R29, desc[UR10][R14.64+0x2] ;  /* 0x0000020a0e1d3981 */ /* 0x000ea2000c1e1100 */
[----:B-1----:R-:W-:Y:S01]  /*0590*/  @P4 IADD3 R16, P5, PT, R22, R16, RZ ;  /* 0x0000001016104210 */ /* 0x002fe20007fbe0ff */
[----:B------:R-:W-:-:S02]  /*05a0*/  @P2 IMAD.IADD R2, R2, 0x1, R27 ;  /* 0x0000000102022824 */ /* 0x000fc400078e021b */
[----:B------:R-:W3:Y:S01]  /*05b0*/  @P3 LDG.E.U8 R27, desc[UR10][R14.64+0x1] ;  /* 0x0000010a0e1b3981 */ /* 0x000ee2000c1e1100 */
[----:B------:R-:W-:Y:S01]  /*05c0*/  @P2 IMAD.IADD R0, R0, 0x1, R25 ;  /* 0x0000000100002824 */ /* 0x000fe200078e0219 */
[----:B------:R-:W-:Y:S02]  /*05d0*/  @P4 LEA.HI.X.SX32 R17, R22, R17, 0x1, P5 ;  /* 0x0000001116114211 */ /* 0x000fe400028f0eff */
[----:B------:R-:W4:Y:S04]  /*05e0*/  @P3 LDG.E.U8 R25, desc[UR10][R14.64] ;  /* 0x0000000a0e193981 */ /* 0x000f28000c1e1100 */
[----:B------:R-:W5:Y:S04]  /*05f0*/  @P4 LDG.E.U8 R26, desc[UR10][R16.64] ;  /* 0x0000000a101a4981 */ /* 0x000f68000c1e1100 */
[----:B------:R-:W5:Y:S04]  /*0600*/  @P4 LDG.E.U8 R28, desc[UR10][R16.64+0x1] ;  /* 0x0000010a101c4981 */ /* 0x000f68000c1e1100 */
[----:B------:R-:W5:Y:S01]  /*0610*/  @P4 LDG.E.U8 R12, desc[UR10][R16.64+0x2] ;  /* 0x0000020a100c4981 */ /* 0x000f62000c1e1100 */
[----:B------:R-:W-:Y:S01]  /*0620*/  UIADD3 UR6, UPT, UPT, UR6, 0x4, URZ ;  /* 0x0000000406067890 */ /* 0x000fe2000fffe0ff */
[----:B------:R-:W-:Y:S01]  /*0630*/  @P1 VIADD R9, R9, 0x1 ;  /* 0x0000000109091836 */ /* 0x000fe20000000000 */
[----:B------:R-:W-:-:S02]  /*0640*/  @P2 IADD3 R10, PT, PT, R10, R13, RZ ;  /* 0x0000000d0a0a2210 */ /* 0x000fc40007ffe0ff */
[----:B------:R-:W-:Y:S01]  /*0650*/  UISETP.NE.AND UP0, UPT, UR6, URZ, UPT ;  /* 0x000000ff0600728c */ /* 0x000fe2000bf05270 */
[----:B------:R-:W-:-:S05]  /*0660*/  @P2 VIADD R9, R9, 0x1 ;  /* 0x0000000109092836 */ /* 0x000fca0000000000 */
[----:B------:R-:W-:Y:S01]  /*0670*/  @P3 IADD3 R9, PT, PT, R9, 0x1, RZ ;  /* 0x0000000109093810 */ /* 0x000fe20007ffe0ff */
[----:B------:R-:W-:Y:S02]  /*0680*/  VIADD R24, R24, 0x4 ;  /* 0x0000000418187836 */ /* 0x000fe40000000000 */
[----:B0-----:R-:W-:Y:S02]  /*0690*/  IMAD R20, R19, 0xc, R20 ;  /* 0x0000000c13147824 */ /* 0x001fe400078e0214 */
[----:B------:R-:W-:Y:S02]  /*06a0*/  @P4 VIADD R9, R9, 0x1 ;  /* 0x0000000109094836 */ /* 0x000fe40000000000 */
[C---:B------:R-:W-:Y:S02]  /*06b0*/  IMAD R23, R19.reuse, 0xc, R23 ;  /* 0x0000000c13177824 */ /* 0x040fe400078e0217 */
[C---:B------:R-:W-:Y:S02]  /*06c0*/  IMAD R21, R19.reuse, 0xc, R21 ;  /* 0x0000000c13157824 */ /* 0x040fe400078e0215 */
[----:B------:R-:W-:Y:S01]  /*06d0*/  IMAD R22, R19, 0xc, R22 ;  /* 0x0000000c13167824 */ /* 0x000fe200078e0216 */
[----:B------:R-:W-:Y:S01]  /*06e0*/  UIADD3 UR7, UPT, UPT, UR7, 0x4, URZ ;  /* 0x0000000407077890 */ /* 0x000fe2000fffe0ff */
[----:B--2---:R-:W-:Y:S01]  /*06f0*/  @P3 IADD3 R10, PT, PT, R10, R29, RZ ;  /* 0x0000001d0a0a3210 */ /* 0x004fe20007ffe0ff */
[----:B---3--:R-:W-:-:S02]  /*0700*/  @P3 IMAD.IADD R0, R0, 0x1, R27 ;  /* 0x0000000100003824 */ /* 0x008fc400078e021b */
[----:B----4-:R-:W-:-:S04]  /*0710*/  @P3 IMAD.IADD R2, R2, 0x1, R25 ;  /* 0x0000000102023824 */ /* 0x010fc800078e0219 */
[----:B-----5:R-:W-:Y:S02]  /*0720*/  @P4 IMAD.IADD R2, R2, 0x1, R26 ;  /* 0x0000000102024824 */ /* 0x020fe400078e021a */
[----:B------:R-:W-:Y:S02]  /*0730*/  @P4 IMAD.IADD R0, R0, 0x1, R28 ;  /* 0x0000000100004824 */ /* 0x000fe400078e021c */
[----:B------:R-:W-:Y:S01]  /*0740*/  @P4 IMAD.IADD R10, R10, 0x1, R12 ;  /* 0x000000010a0a4824 */ /* 0x000fe200078e020c */
[----:B------:R-:W-:Y:S06]  /*0750*/  BRA.U UP0, `(.L_x_1) ;  /* 0xfffffffd00007547 */ /* 0x000fec000b83ffff */
[----:B------:R-:W-:-:S12]  /*0760*/  UIADD3 UR6, UPT, UPT, UR7, -0x1, URZ ;  /* 0xffffffff07067890 */ /* 0x000fd8000fffe0ff */
.L_x_0:
[----:B------:R-:W-:Y:S01]  /*0770*/  ULEA UR7, UR4, 0x1, 0x1 ;  /* 0x0000000104077891 */ /* 0x000fe2000f8e08ff */
[----:B------:R-:W0:Y:S03]  /*0780*/  LDCU UR9, c[0x0][0x394] ;  /* 0x00007280ff0977ac */ /* 0x000e260008000800 */
[----:B------:R-:W-:-:S04]  /*0790*/  ULOP3.LUT UR7, UR7, 0x3, URZ, 0xc0, !UPT ;  /* 0x0000000307077892 */ /* 0x000fc8000f8ec0ff */
[----:B------:R-:W-:-:S09]  /*07a0*/  UISETP.NE.AND UP0, UPT, UR7, 0x1, UPT ;  /* 0x000000010700788c */ /* 0x000fd2000bf05270 */
[----:B------:R-:W-:Y:S05]  /*07b0*/  BRA.U !UP0, `(.L_x_2) ;  /* 0x0000000108887547 */ /* 0x000fea000b800000 */
[----:B------:R-:W1:Y:S01]  /*07c0*/  LDCU UR7, c[0x0][0x394] ;  /* 0x00007280ff0777ac */ /* 0x000e620008000800 */
[----:B------:R-:W-:-:S05]  /*07d0*/  IADD3 R16, PT, PT, R4, UR6, RZ ;  /* 0x0000000604107c10 */ /* 0x000fca000fffe0ff */
[C---:B------:R-:W-:Y:S01]  /*07e0*/  VIADD R17, R16.reuse, 0x1 ;  /* 0x0000000110117836 */ /* 0x040fe20000000000 */
[----:B-1----:R-:W-:-:S04]  /*07f0*/  ISETP.GE.AND P1, PT, R16, UR7, PT ;  /* 0x0000000710007c0c */ /* 0x002fc8000bf26270 */
[C---:B------:R-:W-:Y:S02]  /*0800*/  ISETP.GE.AND P2, PT, R17.reuse, UR7, PT ;  /* 0x0000000711007c0c */ /* 0x040fe4000bf46270 */
[----:B------:R-:W-:Y:S02]  /*0810*/  ISETP.GT.AND P1, PT, R16, -0x1, !P1 ;  /* 0xffffffff1000780c */ /* 0x000fe40004f24270 */
[----:B------:R-:W-:Y:S02]  /*0820*/  ISETP.GT.AND P2, PT, R17, -0x1, !P2 ;  /* 0xffffffff1100780c */ /* 0x000fe40005744270 */
[----:B------:R-:W-:Y:S02]  /*0830*/  PLOP3.LUT P1, PT, P0, P1, PT, 0x80, 0x8 ;  /* 0x000000000008781c */ /* 0x000fe40000723070 */
[----:B------:R-:W-:-:S11]  /*0840*/  PLOP3.LUT P2, PT, P0, P2, PT, 0x80, 0x8 ;  /* 0x000000000008781c */ /* 0x000fd60000745070 */
[----:B------:R-:W1:Y:S01]  /*0850*/  @P1 LDC.64 R14, c[0x0][0x380] ;  /* 0x0000e000ff0e1b82 */ /* 0x000e620000000a00 */
[-CC-:B------:R-:W-:Y:S02]  /*0860*/  @P1 IMAD R16, R16, R19.reuse, R18.reuse ;  /* 0x0000001310101224 */ /* 0x180fe400078e0212 */
[----:B------:R-:W-:Y:S02]  /*0870*/  @P2 IMAD R17, R17, R19, R18 ;  /* 0x0000001311112224 */ /* 0x000fe400078e0212 */
[----:B------:R-:W-:Y:S02]  /*0880*/  @P1 IMAD R16, R16, 0x3, RZ ;  /* 0x0000000310101824 */ /* 0x000fe400078e02ff */
[----:B------:R-:W-:Y:S01]  /*0890*/  @P2 IMAD R17, R17, 0x3, RZ ;  /* 0x0000000311112824 */ /* 0x000fe200078e02ff */
[----:B------:R-:W2:Y:S02]  /*08a0*/  @P2 LDC.64 R12, c[0x0][0x380] ;  /* 0x0000e000ff0c2b82 */ /* 0x000ea40000000a00 */
[----:B-1----:R-:W-:-:S04]  /*08b0*/  @P1 IADD3 R14, P3, PT, R16, R14, RZ ;  /* 0x0000000e100e1210 */ /* 0x002fc80007f7e0ff */
[----:B------:R-:W-:Y:S02]  /*08c0*/  @P1 LEA.HI.X.SX32 R15, R16, R15, 0x1, P3 ;  /* 0x0000000f100f1211 */ /* 0x000fe400018f0eff */
[----:B--2---:R-:W-:-:S03]  /*08d0*/  @P2 IADD3 R12, P3, PT, R17, R12, RZ ;  /* 0x0000000c110c2210 */ /* 0x004fc60007f7e0ff */
[----:B------:R-:W2:Y:S01]  /*08e0*/  @P1 LDG.E.U8 R21, desc[UR10][R14.64+0x1] ;  /* 0x0000010a0e151981 */ /* 0x000ea2000c1e1100 */
[----:B------:R-:W-:-:S03]  /*08f0*/  @P2 LEA.HI.X.SX32 R13, R17, R13, 0x1, P3 ;  /* 0x0000000d110d2211 */ /* 0x000fc600018f0eff */
[----:B------:R-:W3:Y:S04]  /*0900*/  @P1 LDG.E.U8 R23, desc[UR10][R14.64+0x2] ;  /* 0x0000020a0e171981 */ /* 0x000ee8000c1e1100 */
[----:B------:R-:W4:Y:S04]  /*0910*/  @P1 LDG.E.U8 R17, desc[UR10][R14.64] ;  /* 0x0000000a0e111981 */ /* 0x000f28000c1e1100 */
[----:B------:R-:W5:Y:S04]  /*0920*/  @P2 LDG.E.U8 R25, desc[UR10][R12.64] ;  /* 0x0000000a0c192981 */ /* 0x000f68000c1e1100 */
[----:B------:R-:W5:Y:S04]  /*0930*/  @P2 LDG.E.U8 R27, desc[UR10][R12.64+0x1] ;  /* 0x0000010a0c1b2981 */ /* 0x000f68000c1e1100 */
[----:B------:R-:W5:Y:S01]  /*0940*/  @P2 LDG.E.U8 R29, desc[UR10][R12.64+0x2] ;  /* 0x0000020a0c1d2981 */ /* 0x000f62000c1e1100 */
[----:B------:R-:W-:Y:S01]  /*0950*/  @P1 VIADD R9, R9, 0x1 ;  /* 0x0000000109091836 */ /* 0x000fe20000000000 */
[----:B------:R-:W-:-:S03]  /*0960*/  UIADD3 UR6, UPT, UPT, UR6, 0x2, URZ ;  /* 0x0000000206067890 */ /* 0x000fc6000fffe0ff */
[----:B------:R-:W-:Y:S02]  /*0970*/  @P2 VIADD R9, R9, 0x1 ;  /* 0x0000000109092836 */ /* 0x000fe40000000000 */
[----:B--2---:R-:W-:Y:S01]  /*0980*/  @P1 IMAD.IADD R0, R0, 0x1, R21 ;  /* 0x0000000100001824 */ /* 0x004fe200078e0215 */
[----:B---3--:R-:W-:Y:S01]  /*0990*/  @P1 IADD3 R10, PT, PT, R10, R23, RZ ;  /* 0x000000170a0a1210 */ /* 0x008fe20007ffe0ff */
[----:B----4-:R-:W-:-:S04]  /*09a0*/  @P1 IMAD.IADD R2, R2, 0x1, R17 ;  /* 0x0000000102021824 */ /* 0x010fc800078e0211 */
[----:B-----5:R-:W-:Y:S02]  /*09b0*/  @P2 IMAD.IADD R2, R2, 0x1, R25 ;  /* 0x0000000102022824 */ /* 0x020fe400078e0219 */
[----:B------:R-:W-:Y:S01]  /*09c0*/  @P2 IMAD.IADD R0, R0, 0x1, R27 ;  /* 0x0000000100002824 */ /* 0x000fe200078e021b */
[----:B------:R-:W-:-:S07]  /*09d0*/  @P2 IADD3 R10, PT, PT, R10, R29, RZ ;  /* 0x0000001d0a0a2210 */ /* 0x000fce0007ffe0ff */
.L_x_2:
[----:B------:R-:W-:Y:S01]  /*09e0*/  VIADD R12, R4, UR6 ;  /* 0x00000006040c7c36 */ /* 0x000fe20008000000 */
[----:B------:R-:W-:Y:S04]  /*09f0*/  BSSY.RECONVERGENT B0, `(.L_x_3) ;  /* 0x0000011000007945 */ /* 0x000fe80003800200 */
[----:B0-----:R-:W-:-:S04]  /*0a00*/  ISETP.GE.AND P1, PT, R12, UR9, PT ;  /* 0x000000090c007c0c */ /* 0x001fc8000bf26270 */
[----:B------:R-:W-:-:S04]  /*0a10*/  ISETP.GT.AND P1, PT, R12, -0x1, !P1 ;  /* 0xffffffff0c00780c */ /* 0x000fc80004f24270 */
[----:B------:R-:W-:-:S13]  /*0a20*/  PLOP3.LUT P1, PT, P0, P1, PT, 0x80, 0x8 ;  /* 0x000000000008781c */ /* 0x000fda0000723070 */
[----:B------:R-:W-:Y:S05]  /*0a30*/  @!P1 BRA `(.L_x_4) ;  /* 0x0000000000309947 */ /* 0x000fea0003800000 */
[----:B------:R-:W0:Y:S01]  /*0a40*/  LDCU.64 UR6, c[0x0][0x380] ;  /* 0x00007000ff0677ac */ /* 0x000e220008000a00 */
[----:B------:R-:W-:-:S04]  /*0a50*/  IMAD R18, R12, R19, R18 ;  /* 0x000000130c127224 */ /* 0x000fc800078e0212 */
[----:B------:R-:W-:-:S05]  /*0a60*/  IMAD R18, R18, 0x3, RZ ;  /* 0x0000000312127824 */ /* 0x000fca00078e02ff */
[----:B0-----:R-:W-:-:S04]  /*0a70*/  IADD3 R12, P0, PT, R18, UR6, RZ ;  /* 0x00000006120c7c10 */ /* 0x001fc8000ff1e0ff */
[----:B------:R-:W-:-:S05]  /*0a80*/  LEA.HI.X.SX32 R13, R18, UR7, 0x1, P0 ;  /* 0x00000007120d7c11 */ /* 0x000fca00080f0eff */
[----:B------:R-:W2:Y:S04]  /*0a90*/  LDG.E.U8 R15, desc[UR10][R12.64] ;  /* 0x0000000a0c0f7981 */ /* 0x000ea8000c1e1100 */
[----:B------:R-:W3:Y:S04]  /*0aa0*/  LDG.E.U8 R17, desc[UR10][R12.64+0x1] ;  /* 0x0000010a0c117981 */ /* 0x000ee8000c1e1100 */
[----:B------:R-:W4:Y:S01]  /*0ab0*/  LDG.E.U8 R21, desc[UR10][R12.64+0x2] ;  /* 0x0000020a0c157981 */ /* 0x000f22000c1e1100 */
[----:B------:R-:W-:Y:S02]  /*0ac0*/  VIADD R9, R9, 0x1 ;  /* 0x0000000109097836 */ /* 0x000fe40000000000 */
[----:B--2---:R-:W-:Y:S01]  /*0ad0*/  IMAD.IADD R2, R2, 0x1, R15 ;  /* 0x0000000102027824 */ /* 0x004fe200078e020f */
[----:B---3--:R-:W-:Y:S01]  /*0ae0*/  IADD3 R0, PT, PT, R0, R17, RZ ;  /* 0x0000001100007210 */ /* 0x008fe20007ffe0ff */
[----:B----4-:R-:W-:-:S07]  /*0af0*/  IMAD.IADD R10, R10, 0x1, R21 ;  /* 0x000000010a0a7824 */ /* 0x010fce00078e0215 */
.L_x_4:
[----:B------:R-:W-:Y:S05]  /*0b00*/  BSYNC.RECONVERGENT B0 ;  /* 0x0000000000007941 */ /* 0x000fea0003800200 */
.L_x_3:
[----:B------:R-:W-:Y:S02]  /*0b10*/  UISETP.NE.AND UP0, UPT, UR5, UR4, UPT ;  /* 0x000000040500728c */ /* 0x000fe4000bf05270 */
[----:B------:R-:W-:-:S07]  /*0b20*/  UIADD3 UR6, UPT, UPT, UR5, 0x1, URZ ;  /* 0x0000000105067890 */ /* 0x000fce000fffe0ff */
[----:B------:R-:W-:Y:S01]  /*0b30*/  UMOV UR5, UR6 ;  /* 0x0000000600057c82 */ /* 0x000fe20008000000 */
[----:B------:R-:W-:Y:S05]  /*0b40*/  BRA.U UP0, `(.L_x_5) ;  /* 0xfffffff500a87547 */ /* 0x000fea000b83ffff */
[----:B------:R-:W-:Y:S01]  /*0b50*/  IABS R5, R9 ;  /* 0x0000000900057213 */ /* 0x000fe20000000000 */
[----:B------:R-:W0:Y:S01]  /*0b60*/  LDCU.64 UR6, c[0x0][0x388] ;  /* 0x00007100ff0677ac */ /* 0x000e220008000a00 */
[----:B------:R-:W-:Y:S01]  /*0b70*/  IABS R16, R10 ;  /* 0x0000000a00107213 */ /* 0x000fe20000000000 */
[----:B------:R-:W-:Y:S01]  /*0b80*/  IMAD R3, R4, R19, R3 ;  /* 0x0000001304037224 */ /* 0x000fe200078e0203 */
[----:B------:R-:W1:Y:S01]  /*0b90*/  I2F.RP R8, R5 ;  /* 0x0000000500087306 */ /* 0x000e620000209400 */
[----:B------:R-:W-:Y:S02]  /*0ba0*/  LOP3.LUT R10, R10, R9, RZ, 0x3c, !PT ;  /* 0x000000090a0a7212 */ /* 0x000fe400078e3cff */
[----:B------:R-:W-:-:S05]  /*0bb0*/  IMAD R3, R3, 0x3, RZ ;  /* 0x0000000303037824 */ /* 0x000fca00078e02ff */
[----:B-1----:R-:W1:Y:S02]  /*0bc0*/  MUFU.RCP R8, R8 ;  /* 0x0000000800087308 */ /* 0x002e640000001000 */
[----:B-1----:R-:W-:Y:S02]  /*0bd0*/  IADD3 R6, PT, PT, R8, 0xffffffe, RZ ;  /* 0x0ffffffe08067810 */ /* 0x002fe40007ffe0ff */
[----:B------:R-:W-:-:S04]  /*0be0*/  IABS R8, R2 ;  /* 0x0000000200087213 */ /* 0x000fc80000000000 */
[----:B------:R1:W2:Y:S01]  /*0bf0*/  F2I.FTZ.U32.TRUNC.NTZ R7, R6 ;  /* 0x0000000600077305 */ /* 0x0002a2000021f000 */
[----:B------:R-:W-:-:S04]  /*0c00*/  LOP3.LUT R2, R2, R9, RZ, 0x3c, !PT ;  /* 0x0000000902027212 */ /* 0x000fc800078e3cff */
[----:B------:R-:W-:Y:S01]  /*0c10*/  ISETP.GE.AND P4, PT, R2, RZ, PT ;  /* 0x000000ff0200720c */ /* 0x000fe20003f86270 */
[----:B-1----:R-:W-:Y:S02]  /*0c20*/  IMAD.MOV.U32 R6, RZ, RZ, RZ ;  /* 0x000000ffff067224 */ /* 0x002fe400078e00ff */
[----:B--2---:R-:W-:-:S04]  /*0c30*/  IMAD.MOV R12, RZ, RZ, -R7 ;  /* 0x000000ffff0c7224 */ /* 0x004fc800078e0a07 */
[----:B------:R-:W-:Y:S01]  /*0c40*/  IMAD R11, R12, R5, RZ ;  /* 0x000000050c0b7224 */ /* 0x000fe200078e02ff */
[----:B------:R-:W-:-:S03]  /*0c50*/  IABS R12, R9 ;  /* 0x00000009000c7213 */ /* 0x000fc60000000000 */
[----:B------:R-:W-:Y:S01]  /*0c60*/  IMAD.HI.U32 R7, R7, R11, R6 ;  /* 0x0000000b07077227 */ /* 0x000fe200078e0006 */
[----:B------:R-:W-:Y:S02]  /*0c70*/  IABS R11, R0 ;  /* 0x00000000000b7213 */ /* 0x000fe40000000000 */
[----:B------:R-:W-:Y:S02]  /*0c80*/  IADD3 R14, PT, PT, RZ, -R12, RZ ;  /* 0x8000000cff0e7210 */ /* 0x000fe40007ffe0ff */
[----:B------:R-:W-:Y:S01]  /*0c90*/  LOP3.LUT R0, R0, R9, RZ, 0x3c, !PT ;  /* 0x0000000900007212 */ /* 0x000fe200078e3cff */
[----:B------:R-:W-:Y:S02]  /*0ca0*/  IMAD.MOV.U32 R12, RZ, RZ, R11 ;  /* 0x000000ffff0c7224 */ /* 0x000fe400078e000b */
[----:B------:R-:W-:-:S04]  /*0cb0*/  IMAD.HI.U32 R6, R7, R8, RZ ;  /* 0x0000000807067227 */ /* 0x000fc800078e00ff */
[----:B------:R-:W-:-:S04]  /*0cc0*/  IMAD.HI.U32 R11, R7, R12, RZ ;  /* 0x0000000c070b7227 */ /* 0x000fc800078e00ff */
[----:B------:R-:W-:-:S04]  /*0cd0*/  IMAD.HI.U32 R7, R7, R16, RZ ;  /* 0x0000001007077227 */ /* 0x000fc800078e00ff */
[-C--:B------:R-:W-:Y:S02]  /*0ce0*/  IMAD R8, R6, R14.reuse, R8 ;  /* 0x0000000e06087224 */ /* 0x080fe400078e0208 */
[-C--:B------:R-:W-:Y:S02]  /*0cf0*/  IMAD R12, R11, R14.reuse, R12 ;  /* 0x0000000e0b0c7224 */ /* 0x080fe400078e020c */
[----:B------:R-:W-:Y:S01]  /*0d00*/  IMAD R14, R7, R14, R16 ;  /* 0x0000000e070e7224 */ /* 0x000fe200078e0210 */
[C---:B------:R-:W-:Y:S02]  /*0d10*/  ISETP.GT.U32.AND P5, PT, R5.reuse, R8, PT ;  /* 0x000000080500720c */ /* 0x040fe40003fa4070 */
[C---:B------:R-:W-:Y:S02]  /*0d20*/  ISETP.GT.U32.AND P6, PT, R5.reuse, R12, PT ;  /* 0x0000000c0500720c */ /* 0x040fe40003fc4070 */
[----:B------:R-:W-:-:S09]  /*0d30*/  ISETP.GT.U32.AND P0, PT, R5, R14, PT ;  /* 0x0000000e0500720c */ /* 0x000fd20003f04070 */
[--C-:B------:R-:W-:Y:S02]  /*0d40*/  @!P5 IMAD.IADD R8, R8, 0x1, -R5.reuse ;  /* 0x000000010808d824 */ /* 0x100fe400078e0a05 */
[-C--:B------:R-:W-:Y:S01]  /*0d50*/  @!P6 IADD3 R12, PT, PT, R12, -R5.reuse, RZ ;  /* 0x800000050c0ce210 */ /* 0x080fe20007ffe0ff */
[----:B------:R-:W-:Y:S01]  /*0d60*/  @!P5 VIADD R6, R6, 0x1 ;  /* 0x000000010606d836 */ /* 0x000fe20000000000 */
[----:B------:R-:W-:Y:S01]  /*0d70*/  @!P6 IADD3 R11, PT, PT, R11, 0x1, RZ ;  /* 0x000000010b0be810 */ /* 0x000fe20007ffe0ff */
[----:B------:R-:W-:Y:S01]  /*0d80*/  @!P0 IMAD.IADD R14, R14, 0x1, -R5 ;  /* 0x000000010e0e8824 */ /* 0x000fe200078e0a05 */
[-C--:B------:R-:W-:Y:S01]  /*0d90*/  ISETP.GE.U32.AND P1, PT, R8, R5.reuse, PT ;  /* 0x000000050800720c */ /* 0x080fe20003f26070 */
[----:B------:R-:W-:Y:S01]  /*0da0*/  @!P0 VIADD R7, R7, 0x1 ;  /* 0x0000000107078836 */ /* 0x000fe20000000000 */
[-C--:B------:R-:W-:Y:S02]  /*0db0*/  ISETP.GE.U32.AND P2, PT, R12, R5.reuse, PT ;  /* 0x000000050c00720c */ /* 0x080fe40003f46070 */
[----:B------:R-:W-:-:S02]  /*0dc0*/  ISETP.GE.U32.AND P3, PT, R14, R5, PT ;  /* 0x000000050e00720c */ /* 0x000fc40003f66070 */
[----:B------:R-:W-:Y:S02]  /*0dd0*/  ISETP.GE.AND P6, PT, R10, RZ, PT ;  /* 0x000000ff0a00720c */ /* 0x000fe40003fc6270 */
[----:B------:R-:W-:Y:S02]  /*0de0*/  ISETP.GE.AND P5, PT, R0, RZ, PT ;  /* 0x000000ff0000720c */ /* 0x000fe40003fa6270 */
[----:B------:R-:W-:Y:S02]  /*0df0*/  ISETP.NE.AND P0, PT, R9, RZ, PT ;  /* 0x000000ff0900720c */ /* 0x000fe40003f05270 */
[----:B------:R-:W-:Y:S01]  /*0e00*/  LOP3.LUT R9, RZ, R9, RZ, 0x33, !PT ;  /* 0x00000009ff097212 */ /* 0x000fe200078e33ff */
[----:B------:R-:W-:Y:S01]  /*0e10*/  @P1 VIADD R6, R6, 0x1 ;  /* 0x0000000106061836 */ /* 0x000fe20000000000 */
[----:B0-----:R-:W-:Y:S02]  /*0e20*/  IADD3 R2, P1, PT, R3, UR6, RZ ;  /* 0x0000000603027c10 */ /* 0x001fe4000ff3e0ff */
[----:B------:R-:W-:Y:S01]  /*0e30*/  @P2 IADD3 R11, PT, PT, R11, 0x1, RZ ;  /* 0x000000010b0b2810 */ /* 0x000fe20007ffe0ff */
[----:B------:R-:W-:Y:S01]  /*0e40*/  @P3 VIADD R7, R7, 0x1 ;  /* 0x0000000107073836 */ /* 0x000fe20000000000 */
[----:B------:R-:W-:Y:S01]  /*0e50*/  LEA.HI.X.SX32 R3, R3, UR7, 0x1, P1 ;  /* 0x0000000703037c11 */ /* 0x000fe200088f0eff */
[----:B------:R-:W-:-:S02]  /*0e60*/  @!P4 IMAD.MOV R6, RZ, RZ, -R6 ;  /* 0x000000ffff06c224 */ /* 0x000fc400078e0a06 */
[----:B------:R-:W-:Y:S01]  /*0e70*/  @!P6 IMAD.MOV R7, RZ, RZ, -R7 ;  /* 0x000000ffff07e224 */ /* 0x000fe200078e0a07 */
[----:B------:R-:W-:Y:S02]  /*0e80*/  @!P5 IADD3 R11, PT, PT, -R11, RZ, RZ ;  /* 0x000000ff0b0bd210 */ /* 0x000fe40007ffe1ff */
[C---:B------:R-:W-:Y:S02]  /*0e90*/  SEL R5, R9.reuse, R6, !P0 ;  /* 0x0000000609057207 */ /* 0x040fe40004000000 */
[C---:B------:R-:W-:Y:S02]  /*0ea0*/  SEL R11, R9.reuse, R11, !P0 ;  /* 0x0000000b090b7207 */ /* 0x040fe40004000000 */
[----:B------:R-:W-:Y:S01]  /*0eb0*/  SEL R7, R9, R7, !P0 ;  /* 0x0000000709077207 */ /* 0x000fe20004000000 */
[----:B------:R-:W-:Y:S04]  /*0ec0*/  STG.E.U8 desc[UR10][R2.64], R5 ;  /* 0x0000000502007986 */ /* 0x000fe8000c10110a */
[----:B------:R-:W-:Y:S04]  /*0ed0*/  STG.E.U8 desc[UR10][R2.64+0x1], R11 ;  /* 0x0000010b02007986 */ /* 0x000fe8000c10110a */
[----:B------:R-:W-:Y:S01]  /*0ee0*/  STG.E.U8 desc[UR10][R2.64+0x2], R7 ;  /* 0x0000020702007986 */ /* 0x000fe2000c10110a */
[----:B------:R-:W-:Y:S05]  /*0ef0*/  EXIT ;  /* 0x000000000000794d */ /* 0x000fea0003800000 */
.L_x_6:
[----:B------:R-:W-:-:S00]  /*0f00*/  BRA `(.L_x_6) ;  /* 0xfffffffc00fc7947 */ /* 0x000fc0000383ffff */
[----:B------:R-:W-:-:S00]  /*0f10*/  NOP ;  /* 0x0000000000007918 */ /* 0x000fc00000000000 */
        /* <DEDUP_REMOVED lines=14> */
.L_x_7:


//--------------------- .nv.shared.reserved.0     --------------------------
	.section	.nv.shared.reserved.0,"aw",@nobits
	.weak		__nv_reservedSMEM_offset_0_alias
	.size		__nv_reservedSMEM_offset_0_alias, 0, 64
	.other		__nv_reservedSMEM_offset_0_alias,@"STO_CUDA_RESERVED_SHARED STV_DEFAULT"
__nv_reservedSMEM_offset_0_alias:
	.zero		0
	.zero		64


//--------------------- .nv.constant0._Z4blurPhS_iii --------------------------
	.section	.nv.constant0._Z4blurPhS_iii,"a",@progbits
	.sectionflags	@""
	.align	4
.nv.constant0._Z4blurPhS_iii:
	.zero		924


//--------------------- SYMBOLS --------------------------

	.type		.nv.reservedSmem.offset0,@object
	.size		.nv.reservedSmem.offset0,0x4
